	.headerflags	@"EF_CUDA_TEXMODE_UNIFIED EF_CUDA_64BIT_ADDRESS EF_CUDA_ACCELERATORS EF_CUDA_SM90 EF_CUDA_VIRTUAL_SM(EF_CUDA_SM90)"
	.elftype	@"ET_EXEC"


//--------------------- .nv.info                  --------------------------
	.section	.nv.info,"",@"SHT_CUDA_INFO"
	.align	4


	//----- nvinfo : EIATTR_REGCOUNT
	.align		4
        /*0000*/ 	.byte	0x04, 0x2f
        /*0002*/ 	.short	(.L_1 - .L_0)
	.align		4
.L_0:
        /*0004*/ 	.word	index@(triton_poi_fused_repeat_4)
        /*0008*/ 	.word	0x0000000c


	//----- nvinfo : EIATTR_MIN_STACK_SIZE
	.align		4
.L_1:
        /*000c*/ 	.byte	0x04, 0x12
        /*000e*/ 	.short	(.L_3 - .L_2)
	.align		4
.L_2:
        /*0010*/ 	.word	index@(triton_poi_fused_repeat_4)
        /*0014*/ 	.word	0x00000000


	//----- nvinfo : EIATTR_FRAME_SIZE
	.align		4
.L_3:
        /*0018*/ 	.byte	0x04, 0x11
        /*001a*/ 	.short	(.L_5 - .L_4)
	.align		4
.L_4:
        /*001c*/ 	.word	index@(triton_poi_fused_repeat_4)
        /*0020*/ 	.word	0x00000000


	//----- nvinfo : EIATTR_MIN_STACK_SIZE
	.align		4
.L_5:
        /*0024*/ 	.byte	0x04, 0x12
        /*0026*/ 	.short	(.L_7 - .L_6)
	.align		4
.L_6:
        /*0028*/ 	.word	index@(triton_poi_fused_repeat_4)
        /*002c*/ 	.word	0x00000000
.L_7:


//--------------------- .nv.info.triton_poi_fused_repeat_4 --------------------------
	.section	.nv.info.triton_poi_fused_repeat_4,"",@"SHT_CUDA_INFO"
	.sectionflags	@""
	.align	4


	//----- nvinfo : EIATTR_CUDA_API_VERSION
	.align		4
        /*0000*/ 	.byte	0x04, 0x37
        /*0002*/ 	.short	(.L_9 - .L_8)
.L_8:
        /*0004*/ 	.word	0x0000007c


	//----- nvinfo : EIATTR_KPARAM_INFO
	.align		4
.L_9:
        /*0008*/ 	.byte	0x04, 0x17
        /*000a*/ 	.short	(.L_11 - .L_10)
.L_10:
        /*000c*/ 	.word	0x00000000
        /*0010*/ 	.short	0x0002
        /*0012*/ 	.short	0x0010
        /*0014*/ 	.byte	0x00, 0xf0, 0x11, 0x00


	//----- nvinfo : EIATTR_KPARAM_INFO
	.align		4
.L_11:
        /*0018*/ 	.byte	0x04, 0x17
        /*001a*/ 	.short	(.L_13 - .L_12)
.L_12:
        /*001c*/ 	.word	0x00000000
        /*0020*/ 	.short	0x0001
        /*0022*/ 	.short	0x0008
        /*0024*/ 	.byte	0x00, 0xf4, 0x21, 0x00


	//----- nvinfo : EIATTR_KPARAM_INFO
	.align		4
.L_13:
        /*0028*/ 	.byte	0x04, 0x17
        /*002a*/ 	.short	(.L_15 - .L_14)
.L_14:
        /*002c*/ 	.word	0x00000000
        /*0030*/ 	.short	0x0000
        /*0032*/ 	.short	0x0000
        /*0034*/ 	.byte	0x00, 0xf4, 0x21, 0x00


	//----- nvinfo : EIATTR_SPARSE_MMA_MASK
	.align		4
.L_15:
        /*0038*/ 	.byte	0x03, 0x50
        /*003a*/ 	.short	0x0000


	//----- nvinfo : EIATTR_MAXREG_COUNT
	.align		4
        /*003c*/ 	.byte	0x03, 0x1b
        /*003e*/ 	.short	0x00ff


	//----- nvinfo : EIATTR_EXIT_INSTR_OFFSETS
	.align		4
        /*0040*/ 	.byte	0x04, 0x1c
        /*0042*/ 	.short	(.L_17 - .L_16)


	//   ....[0]....
.L_16:
        /*0044*/ 	.word	0x00000160


	//   ....[1]....
        /*0048*/ 	.word	0x00000180


	//----- nvinfo : EIATTR_REQNTID
	.align		4
.L_17:
        /*004c*/ 	.byte	0x04, 0x10
        /*004e*/ 	.short	(.L_19 - .L_18)
.L_18:
        /*0050*/ 	.word	0x00000080
        /*0054*/ 	.word	0x00000001
        /*0058*/ 	.word	0x00000001


	//----- nvinfo : EIATTR_CRS_STACK_SIZE
	.align		4
.L_19:
        /*005c*/ 	.byte	0x04, 0x1e
        /*005e*/ 	.short	(.L_21 - .L_20)
.L_20:
        /*0060*/ 	.word	0x00000000


	//----- nvinfo : EIATTR_CBANK_PARAM_SIZE
	.align		4
.L_21:
        /*0064*/ 	.byte	0x03, 0x19
        /*0066*/ 	.short	0x0014


	//----- nvinfo : EIATTR_PARAM_CBANK
	.align		4
        /*0068*/ 	.byte	0x04, 0x0a
        /*006a*/ 	.short	(.L_23 - .L_22)
	.align		4
.L_22:
        /*006c*/ 	.word	index@(.nv.constant0.triton_poi_fused_repeat_4)
        /*0070*/ 	.short	0x0210
        /*0072*/ 	.short	0x0014


	//----- nvinfo : EIATTR_SW_WAR
	.align		4
.L_23:
        /*0074*/ 	.byte	0x04, 0x36
        /*0076*/ 	.short	(.L_25 - .L_24)
.L_24:
        /*0078*/ 	.word	0x00000008
.L_25:


//--------------------- .nv.callgraph             --------------------------
	.section	.nv.callgraph,"",@"SHT_CUDA_CALLGRAPH"
	.align	4
	.sectionentsize	8
	.align		4
        /*0000*/ 	.word	0x00000000
	.align		4
        /*0004*/ 	.word	0xffffffff
	.align		4
        /*0008*/ 	.word	0x00000000
	.align		4
        /*000c*/ 	.word	0xfffffffe
	.align		4
        /*0010*/ 	.word	0x00000000
	.align		4
        /*0014*/ 	.word	0xfffffffd
	.align		4
        /*0018*/ 	.word	0x00000000
	.align		4
        /*001c*/ 	.word	0xfffffffc


//--------------------- .text.triton_poi_fused_repeat_4 --------------------------
	.section	.text.triton_poi_fused_repeat_4,"ax",@progbits
	.align	128
        .global         triton_poi_fused_repeat_4
        .type           triton_poi_fused_repeat_4,@function
        .size           triton_poi_fused_repeat_4,(.L_x_3 - triton_poi_fused_repeat_4)
        .other          triton_poi_fused_repeat_4,@"STO_CUDA_ENTRY STV_DEFAULT"
triton_poi_fused_repeat_4:
.text.triton_poi_fused_repeat_4:
[----:B------:R-:W0:Y:S02]  /*0000*/  LDC R1, c[0x0][0x28] ;  /* 0x00000a00ff017b82 */ /* 0x000e240000000800 */
[----:B------:R-:W1:Y:S01]  /*0010*/  S2R R0, SR_TID.X ;  /* 0x0000000000007919 */ /* 0x000e620000002100 */
[----:B------:R-:W2:Y:S01]  /*0020*/  LDC.64 R4, c[0x0][0x218] ;  /* 0x00008600ff047b82 */ /* 0x000ea20000000a00 */
[----:B------:R-:W-:Y:S01]  /*0030*/  ULDC.64 UR4, c[0x0][0x208] ;  /* 0x0000820000047ab9 */ /* 0x000fe20000000a00 */
[----:B------:R-:W-:Y:S01]  /*0040*/  BSSY B0, `(.L_x_0) ;  /* 0x0000011000007945 */ /* 0x000fe20003800000 */
[----:B------:R-:W3:Y:S05]  /*0050*/  S2R R7, SR_CTAID.X ;  /* 0x0000000000077919 */ /* 0x000eea0000002500 */
[----:B------:R-:W4:Y:S01]  /*0060*/  LDC.64 R2, c[0x0][0x210] ;  /* 0x00008400ff027b82 */ /* 0x000f220000000a00 */
[----:B-1----:R-:W-:Y:S01]  /*0070*/  IMAD.SHL.U32 R0, R0, 0x2, RZ ;  /* 0x0000000200007824 */ /* 0x002fe200078e00ff */
[----:B---3--:R-:W-:-:S04]  /*0080*/  SHF.R.S32.HI R6, RZ, 0x17, R7 ;  /* 0x00000017ff067819 */ /* 0x008fc80000011407 */
[----:B------:R-:W-:-:S05]  /*0090*/  LOP3.LUT R0, R0, 0xfe, RZ, 0xc0, !PT ;  /* 0x000000fe00007812 */ /* 0x000fca00078ec0ff */
[----:B------:R-:W-:Y:S01]  /*00a0*/  IMAD R7, R7, 0x100, R0 ;  /* 0x0000010007077824 */ /* 0x000fe200078e0200 */
[----:B------:R-:W-:-:S03]  /*00b0*/  SGXT R0, R6, 0x1 ;  /* 0x000000010600781a */ /* 0x000fc60000000200 */
[C---:B--2---:R-:W-:Y:S01]  /*00c0*/  IMAD.WIDE R4, R7.reuse, 0x4, R4 ;  /* 0x0000000407047825 */ /* 0x044fe200078e0204 */
[----:B------:R-:W-:Y:S02]  /*00d0*/  ISETP.GE.AND P0, PT, R7, 0x400, PT ;  /* 0x000004000700780c */ /* 0x000fe40003f06270 */
[----:B------:R-:W-:-:S04]  /*00e0*/  LEA.HI R0, R0, R7, RZ, 0x8 ;  /* 0x0000000700007211 */ /* 0x000fc800078f40ff */
[----:B------:R-:W-:-:S05]  /*00f0*/  LOP3.LUT R0, R0, 0xffffff00, RZ, 0xc0, !PT ;  /* 0xffffff0000007812 */ /* 0x000fca00078ec0ff */
[----:B------:R-:W-:Y:S01]  /*0100*/  IMAD.IADD R9, R7, 0x1, -R0 ;  /* 0x0000000107097824 */ /* 0x000fe200078e0a00 */
[----:B------:R-:W-:-:S03]  /*0110*/  CS2R R6, SRZ ;  /* 0x0000000000067805 */ /* 0x000fc6000001ff00 */
[----:B----4-:R-:W-:Y:S01]  /*0120*/  IMAD.WIDE R2, R9, 0x4, R2 ;  /* 0x0000000409027825 */ /* 0x010fe200078e0202 */
[----:B------:R-:W-:Y:S06]  /*0130*/  @P0 BRA `(.L_x_1) ;  /* 0x0000000000040947 */ /* 0x000fec0003800000 */
[----:B------:R1:W5:Y:S02]  /*0140*/  LDG.E.64 R6, desc[UR4][R2.64] ;  /* 0x0000000402067981 */ /* 0x000364000c1e1b00 */
.L_x_1:
[----:B------:R-:W-:Y:S05]  /*0150*/  BSYNC B0 ;  /* 0x0000000000007941 */ /* 0x000fea0003800000 */
.L_x_0:
[----:B------:R-:W-:Y:S05]  /*0160*/  @P0 EXIT ;  /* 0x000000000000094d */ /* 0x000fea0003800000 */
[----:B-----5:R-:W-:Y:S01]  /*0170*/  STG.E.64 desc[UR4][R4.64], R6 ;  /* 0x0000000604007986 */ /* 0x020fe2000c101b04 */
[----:B------:R-:W-:Y:S05]  /*0180*/  EXIT ;  /* 0x000000000000794d */ /* 0x000fea0003800000 */
.L_x_2:
[----:B------:R-:W-:-:S00]  /*0190*/  BRA `(.L_x_2) ;  /* 0xfffffffc00fc7947 */ /* 0x000fc0000383ffff */
[----:B------:R-:W-:-:S00]  /*01a0*/  NOP ;  /* 0x0000000000007918 */ /* 0x000fc00000000000 */
        /* <DEDUP_REMOVED lines=13> */
.L_x_3:


//--------------------- .nv.constant0.triton_poi_fused_repeat_4 --------------------------
	.section	.nv.constant0.triton_poi_fused_repeat_4,"a",@progbits
	.sectionflags	@""
	.align	4
.nv.constant0.triton_poi_fused_repeat_4:
	.zero		548
